//
// Generated by NVIDIA NVVM Compiler
//
// Compiler Build ID: CL-36424714
// Cuda compilation tools, release 13.0, V13.0.88
// Based on NVVM 20.0.0
//

.version 9.0
.target sm_100
.address_size 64

	// .globl	_Z17oneThreadPerEntryPxS_ii
.const .align 4 .b8 p_constant[40004];

.visible .entry _Z17oneThreadPerEntryPxS_ii(
	.param .u64 .ptr .align 1 _Z17oneThreadPerEntryPxS_ii_param_0,
	.param .u64 .ptr .align 1 _Z17oneThreadPerEntryPxS_ii_param_1,
	.param .u32 _Z17oneThreadPerEntryPxS_ii_param_2,
	.param .u32 _Z17oneThreadPerEntryPxS_ii_param_3
)
{
	.reg .pred 	%p<13>;
	.reg .b32 	%r<69>;
	.reg .b64 	%rd<73>;

	ld.param.u64 	%rd27, [_Z17oneThreadPerEntryPxS_ii_param_0];
	ld.param.u64 	%rd26, [_Z17oneThreadPerEntryPxS_ii_param_1];
	ld.param.u32 	%r32, [_Z17oneThreadPerEntryPxS_ii_param_2];
	ld.param.u32 	%r33, [_Z17oneThreadPerEntryPxS_ii_param_3];
	cvta.to.global.u64 	%rd1, %rd27;
	mov.u32 	%r34, %ctaid.x;
	shl.b32 	%r1, %r34, 10;
	mov.u32 	%r2, %tid.x;
	or.b32  	%r64, %r1, %r2;
	add.s32 	%r35, %r32, %r64;
	add.s32 	%r4, %r35, -1;
	setp.gt.s32 	%p1, %r35, %r33;
	min.s32 	%r36, %r33, %r4;
	setp.le.s32 	%p2, %r36, %r64;
	or.pred  	%p3, %p2, %p1;
	@%p3 bra 	$L__BB0_17;
	cvta.to.global.u64 	%rd28, %rd26;
	mul.lo.s32 	%r5, %r33, %r64;
	mul.wide.s32 	%rd29, %r64, 4;
	mov.u64 	%rd30, p_constant;
	add.s64 	%rd31, %rd30, %rd29;
	ld.const.u32 	%r37, [%rd31];
	mul.wide.s32 	%rd32, %r32, 4;
	add.s64 	%rd33, %rd31, %rd32;
	ld.const.u32 	%r38, [%rd33];
	mul.wide.s32 	%rd2, %r37, %r38;
	add.s32 	%r39, %r5, %r4;
	mul.wide.s32 	%rd34, %r39, 8;
	add.s64 	%rd3, %rd1, %rd34;
	add.s64 	%rd4, %rd28, %rd34;
	and.b32  	%r40, %r32, 3;
	setp.eq.s32 	%p4, %r40, 1;
	@%p4 bra 	$L__BB0_6;
	add.s32 	%r41, %r2, %r32;
	mad.lo.s32 	%r42, %r33, %r64, %r33;
	add.s32 	%r43, %r41, %r42;
	add.s32 	%r62, %r43, %r1;
	add.s32 	%r44, %r2, %r5;
	add.s32 	%r61, %r44, %r1;
	add.s32 	%r45, %r32, -1;
	and.b32  	%r46, %r45, 3;
	neg.s32 	%r60, %r46;
$L__BB0_3:
	.pragma "nounroll";
	cvt.s64.s32 	%rd5, %r64;
	mul.wide.s32 	%rd35, %r64, 4;
	add.s64 	%rd37, %rd30, %rd35;
	mul.wide.s32 	%rd38, %r61, 8;
	add.s64 	%rd39, %rd1, %rd38;
	ld.global.u64 	%rd40, [%rd39];
	add.s32 	%r47, %r62, -1;
	mul.wide.s32 	%rd41, %r47, 8;
	add.s64 	%rd42, %rd1, %rd41;
	ld.global.u64 	%rd43, [%rd42];
	add.s64 	%rd44, %rd43, %rd40;
	ld.const.s32 	%rd45, [%rd37+4];
	mad.lo.s64 	%rd6, %rd2, %rd45, %rd44;
	ld.global.u64 	%rd46, [%rd3];
	setp.ge.s64 	%p5, %rd6, %rd46;
	@%p5 bra 	$L__BB0_5;
	st.global.u64 	[%rd3], %rd6;
	st.global.u64 	[%rd4], %rd5;
$L__BB0_5:
	cvt.u32.u64 	%r48, %rd5;
	add.s32 	%r62, %r62, %r33;
	add.s32 	%r61, %r61, 1;
	add.s32 	%r60, %r60, 1;
	setp.ne.s32 	%p6, %r60, 0;
	add.s32 	%r64, %r48, 1;
	@%p6 bra 	$L__BB0_3;
$L__BB0_6:
	add.s32 	%r49, %r32, -2;
	setp.lt.u32 	%p7, %r49, 3;
	@%p7 bra 	$L__BB0_17;
	sub.s32 	%r50, %r64, %r2;
	sub.s32 	%r51, %r50, %r32;
	sub.s32 	%r68, %r51, %r1;
	add.s32 	%r67, %r64, 1;
	add.s32 	%r52, %r2, %r32;
	mad.lo.s32 	%r53, %r33, %r64, %r33;
	add.s32 	%r54, %r52, %r53;
	add.s32 	%r66, %r54, %r1;
	shl.b32 	%r21, %r33, 2;
	add.s32 	%r65, %r64, %r5;
$L__BB0_8:
	add.s32 	%r55, %r67, -1;
	mul.wide.s32 	%rd47, %r65, 8;
	add.s64 	%rd7, %rd1, %rd47;
	ld.global.u64 	%rd48, [%rd7];
	add.s32 	%r56, %r66, -1;
	mul.wide.s32 	%rd49, %r56, 8;
	add.s64 	%rd8, %rd1, %rd49;
	ld.global.u64 	%rd50, [%rd8];
	add.s64 	%rd51, %rd50, %rd48;
	cvt.s64.s32 	%rd9, %r67;
	cvt.s64.s32 	%rd10, %r55;
	mul.wide.s32 	%rd52, %r55, 4;
	add.s64 	%rd11, %rd30, %rd52;
	ld.const.s32 	%rd54, [%rd11+4];
	mad.lo.s64 	%rd12, %rd2, %rd54, %rd51;
	ld.global.u64 	%rd71, [%rd3];
	setp.ge.s64 	%p8, %rd12, %rd71;
	@%p8 bra 	$L__BB0_10;
	st.global.u64 	[%rd3], %rd12;
	st.global.u64 	[%rd4], %rd10;
	ld.global.u64 	%rd71, [%rd3];
$L__BB0_10:
	ld.global.u64 	%rd55, [%rd7+8];
	mul.wide.s32 	%rd16, %r33, 8;
	add.s64 	%rd17, %rd8, %rd16;
	ld.global.u64 	%rd56, [%rd17];
	add.s64 	%rd57, %rd56, %rd55;
	ld.const.s32 	%rd58, [%rd11+8];
	mad.lo.s64 	%rd18, %rd2, %rd58, %rd57;
	setp.ge.s64 	%p9, %rd18, %rd71;
	@%p9 bra 	$L__BB0_12;
	st.global.u64 	[%rd3], %rd18;
	st.global.u64 	[%rd4], %rd9;
	ld.global.u64 	%rd71, [%rd3];
$L__BB0_12:
	ld.global.u64 	%rd59, [%rd7+16];
	add.s64 	%rd21, %rd17, %rd16;
	ld.global.u64 	%rd60, [%rd21];
	add.s64 	%rd61, %rd60, %rd59;
	add.s32 	%r27, %r67, 2;
	ld.const.s32 	%rd62, [%rd11+12];
	mad.lo.s64 	%rd22, %rd2, %rd62, %rd61;
	setp.ge.s64 	%p10, %rd22, %rd71;
	@%p10 bra 	$L__BB0_14;
	st.global.u64 	[%rd3], %rd22;
	cvt.u32.u64 	%r57, %rd9;
	add.s32 	%r58, %r57, 1;
	cvt.s64.s32 	%rd63, %r58;
	st.global.u64 	[%rd4], %rd63;
	ld.global.u64 	%rd71, [%rd3];
$L__BB0_14:
	ld.global.u64 	%rd64, [%rd7+24];
	add.s64 	%rd65, %rd21, %rd16;
	ld.global.u64 	%rd66, [%rd65];
	add.s64 	%rd67, %rd66, %rd64;
	ld.const.s32 	%rd68, [%rd11+16];
	mad.lo.s64 	%rd25, %rd2, %rd68, %rd67;
	setp.ge.s64 	%p11, %rd25, %rd71;
	@%p11 bra 	$L__BB0_16;
	st.global.u64 	[%rd3], %rd25;
	cvt.s64.s32 	%rd69, %r27;
	st.global.u64 	[%rd4], %rd69;
$L__BB0_16:
	cvt.u32.u64 	%r59, %rd9;
	add.s32 	%r68, %r68, 4;
	add.s32 	%r67, %r59, 4;
	add.s32 	%r66, %r66, %r21;
	add.s32 	%r65, %r65, 4;
	setp.ne.s32 	%p12, %r68, -1;
	@%p12 bra 	$L__BB0_8;
$L__BB0_17:
	ret;

}


// ===== COMPILED SASS (sm_100) =====

	.target	sm_100

	.elftype	@"ET_EXEC"


//--------------------- .note.nv.tkinfo           --------------------------
	.section	.note.nv.tkinfo,"",@"SHT_NOTE"
	.sectionflags	@"SHF_NOTE_NV_TKINFO"
	.tkinfo
        /*0018*/ 	.word	0x00000002
        /*0030*/ 	.string	""
        /*0030*/ 	.string	"ptxas"
        /*0030*/ 	.string	"Cuda compilation tools, release 13.0, V13.0.88"
        /*0030*/ 	.string	"Build cuda_13.0.r13.0/compiler.36424714_0"
        /*0030*/ 	.string	"-arch sm_100 -m 64 "



//--------------------- .note.nv.cuinfo           --------------------------
	.section	.note.nv.cuinfo,"",@"SHT_NOTE"
	.sectionflags	@"SHF_NOTE_NV_CUINFO"
        /*0018*/ 	.short	0x0002
        /*001a*/ 	.short	0x0064
        /*001c*/ 	.short	0x0082
	.zero		2


//--------------------- .nv.info                  --------------------------
	.section	.nv.info,"",@"SHT_CUDA_INFO"
	.align	4


	//----- nvinfo : EIATTR_REGCOUNT
	.align		4
        /*0000*/ 	.byte	0x04, 0x2f
        /*0002*/ 	.short	(.L_2 - .L_1)
	.align		4
.L_1:
        /*0004*/ 	.word	index@(_Z17oneThreadPerEntryPxS_ii)
        /*0008*/ 	.word	0x00000020


	//----- nvinfo : EIATTR_FRAME_SIZE
	.align		4
.L_2:
        /*000c*/ 	.byte	0x04, 0x11
        /*000e*/ 	.short	(.L_4 - .L_3)
	.align		4
.L_3:
        /*0010*/ 	.word	index@(_Z17oneThreadPerEntryPxS_ii)
        /*0014*/ 	.word	0x00000000


	//----- nvinfo : EIATTR_MIN_STACK_SIZE
	.align		4
.L_4:
        /*0018*/ 	.byte	0x04, 0x12
        /*001a*/ 	.short	(.L_6 - .L_5)
	.align		4
.L_5:
        /*001c*/ 	.word	index@(_Z17oneThreadPerEntryPxS_ii)
        /*0020*/ 	.word	0x00000000
.L_6:


//--------------------- .nv.compat                --------------------------
	.section	.nv.compat,"",@"SHT_CUDA_COMPAT_INFO"
	.align	4
        /*0000*/ 	.byte	0x02, 0x09, 0x00, 0x00, 0x02, 0x02, 0x01, 0x00, 0x02, 0x05, 0x05, 0x00, 0x03, 0x07, 0x01, 0x01
        /*0010*/ 	.byte	0x02, 0x03, 0x00, 0x00, 0x02, 0x06, 0x01, 0x00, 0x04, 0x0b, 0x08, 0x00, 0x09, 0x00, 0x00, 0x00
        /*0020*/ 	.byte	0x00, 0x00, 0x00, 0x00


//--------------------- .nv.info._Z17oneThreadPerEntryPxS_ii --------------------------
	.section	.nv.info._Z17oneThreadPerEntryPxS_ii,"",@"SHT_CUDA_INFO"
	.sectionflags	@""
	.align	4


	//----- nvinfo : EIATTR_CUDA_API_VERSION
	.align		4
        /*0000*/ 	.byte	0x04, 0x37
        /*0002*/ 	.short	(.L_8 - .L_7)
.L_7:
        /*0004*/ 	.word	0x00000082


	//----- nvinfo : EIATTR_KPARAM_INFO
	.align		4
.L_8:
        /*0008*/ 	.byte	0x04, 0x17
        /*000a*/ 	.short	(.L_10 - .L_9)
.L_9:
        /*000c*/ 	.word	0x00000000
        /*0010*/ 	.short	0x0003
        /*0012*/ 	.short	0x0014
        /*0014*/ 	.byte	0x00, 0xf0, 0x11, 0x00


	//----- nvinfo : EIATTR_KPARAM_INFO
	.align		4
.L_10:
        /*0018*/ 	.byte	0x04, 0x17
        /*001a*/ 	.short	(.L_12 - .L_11)
.L_11:
        /*001c*/ 	.word	0x00000000
        /*0020*/ 	.short	0x0002
        /*0022*/ 	.short	0x0010
        /*0024*/ 	.byte	0x00, 0xf0, 0x11, 0x00


	//----- nvinfo : EIATTR_KPARAM_INFO
	.align		4
.L_12:
        /*0028*/ 	.byte	0x04, 0x17
        /*002a*/ 	.short	(.L_14 - .L_13)
.L_13:
        /*002c*/ 	.word	0x00000000
        /*0030*/ 	.short	0x0001
        /*0032*/ 	.short	0x0008
        /*0034*/ 	.byte	0x00, 0xf5, 0x21, 0x00


	//----- nvinfo : EIATTR_KPARAM_INFO
	.align		4
.L_14:
        /*0038*/ 	.byte	0x04, 0x17
        /*003a*/ 	.short	(.L_16 - .L_15)
.L_15:
        /*003c*/ 	.word	0x00000000
        /*0040*/ 	.short	0x0000
        /*0042*/ 	.short	0x0000
        /*0044*/ 	.byte	0x00, 0xf5, 0x21, 0x00


	//----- nvinfo : EIATTR_SPARSE_MMA_MASK
	.align		4
.L_16:
        /*0048*/ 	.byte	0x03, 0x50
        /*004a*/ 	.short	0x0000


	//----- nvinfo : EIATTR_MAXREG_COUNT
	.align		4
        /*004c*/ 	.byte	0x03, 0x1b
        /*004e*/ 	.short	0x00ff


	//----- nvinfo : EIATTR_MERCURY_ISA_VERSION
	.align		4
        /*0050*/ 	.byte	0x03, 0x5f
        /*0052*/ 	.short	0x0101


	//----- nvinfo : EIATTR_VRC_CTA_INIT_COUNT
	.align		4
        /*0054*/ 	.byte	0x02, 0x4a
	.zero		1
	.zero		1


	//----- nvinfo : EIATTR_EXIT_INSTR_OFFSETS
	.align		4
        /*0058*/ 	.byte	0x04, 0x1c
        /*005a*/ 	.short	(.L_18 - .L_17)


	//   ....[0]....
.L_17:
        /*005c*/ 	.word	0x000000b0


	//   ....[1]....
        /*0060*/ 	.word	0x00000450


	//   ....[2]....
        /*0064*/ 	.word	0x00000a60


	//----- nvinfo : EIATTR_CRS_STACK_SIZE
	.align		4
.L_18:
        /*0068*/ 	.byte	0x04, 0x1e
        /*006a*/ 	.short	(.L_20 - .L_19)
.L_19:
        /*006c*/ 	.word	0x00000000


	//----- nvinfo : EIATTR_CBANK_PARAM_SIZE
	.align		4
.L_20:
        /*0070*/ 	.byte	0x03, 0x19
        /*0072*/ 	.short	0x0018


	//----- nvinfo : EIATTR_PARAM_CBANK
	.align		4
        /*0074*/ 	.byte	0x04, 0x0a
        /*0076*/ 	.short	(.L_22 - .L_21)
	.align		4
.L_21:
        /*0078*/ 	.word	index@(.nv.constant0._Z17oneThreadPerEntryPxS_ii)
        /*007c*/ 	.short	0x0380
        /*007e*/ 	.short	0x0018


	//----- nvinfo : EIATTR_SW_WAR
	.align		4
.L_22:
        /*0080*/ 	.byte	0x04, 0x36
        /*0082*/ 	.short	(.L_24 - .L_23)
.L_23:
        /*0084*/ 	.word	0x00000008
.L_24:


//--------------------- .nv.callgraph             --------------------------
	.section	.nv.callgraph,"",@"SHT_CUDA_CALLGRAPH"
	.align	4
	.sectionentsize	8
	.align		4
        /*0000*/ 	.word	0x00000000
	.align		4
        /*0004*/ 	.word	0xffffffff
	.align		4
        /*0008*/ 	.word	0x00000000
	.align		4
        /*000c*/ 	.word	0xfffffffe
	.align		4
        /*0010*/ 	.word	0x00000000
	.align		4
        /*0014*/ 	.word	0xfffffffd
	.align		4
        /*0018*/ 	.word	0x00000000
	.align		4
        /*001c*/ 	.word	0xfffffffc


//--------------------- .nv.constant3             --------------------------
	.section	.nv.constant3,"a",@progbits
	.align	4
.nv.constant3:
	.type		p_constant,@object
	.size		p_constant,(.L_0 - p_constant)
p_constant:
	.zero		40004
.L_0:


//--------------------- .text._Z17oneThreadPerEntryPxS_ii --------------------------
	.section	.text._Z17oneThreadPerEntryPxS_ii,"ax",@progbits
	.align	128
        .global         _Z17oneThreadPerEntryPxS_ii
        .type           _Z17oneThreadPerEntryPxS_ii,@function
        .size           _Z17oneThreadPerEntryPxS_ii,(.L_x_4 - _Z17oneThreadPerEntryPxS_ii)
        .other          _Z17oneThreadPerEntryPxS_ii,@"STO_CUDA_ENTRY STV_DEFAULT"
_Z17oneThreadPerEntryPxS_ii:
.text._Z17oneThreadPerEntryPxS_ii:
[----:B------:R-:W-:Y:S01]  /*0000*/  LDC R1, c[0x0][0x37c] ;  /* 0x0000df00ff017b82 */ /* 0x000fe20000000800 */
[----:B------:R-:W0:Y:S07]  /*0010*/  S2R R6, SR_TID.X ;  /* 0x0000000000067919 */ /* 0x000e2e0000002100 */
[----:B------:R-:W1:Y:S08]  /*0020*/  S2UR UR4, SR_CTAID.X ;  /* 0x00000000000479c3 */ /* 0x000e700000002500 */
[----:B------:R-:W2:Y:S01]  /*0030*/  LDC.64 R4, c[0x0][0x390] ;  /* 0x0000e400ff047b82 */ /* 0x000ea20000000a00 */
[----:B-1----:R-:W-:-:S06]  /*0040*/  USHF.L.U32 UR4, UR4, 0xa, URZ ;  /* 0x0000000a04047899 */ /* 0x002fcc00080006ff */
[----:B0-----:R-:W-:-:S05]  /*0050*/  LOP3.LUT R8, R6, UR4, RZ, 0xfc, !PT ;  /* 0x0000000406087c12 */ /* 0x001fca000f8efcff */
[----:B--2---:R-:W-:-:S04]  /*0060*/  IMAD.IADD R0, R8, 0x1, R4 ;  /* 0x0000000108007824 */ /* 0x004fc800078e0204 */
[C---:B------:R-:W-:Y:S01]  /*0070*/  VIADD R2, R0.reuse, 0xffffffff ;  /* 0xffffffff00027836 */ /* 0x040fe20000000000 */
[----:B------:R-:W-:-:S04]  /*0080*/  ISETP.GT.AND P0, PT, R0, R5, PT ;  /* 0x000000050000720c */ /* 0x000fc80003f04270 */
[----:B------:R-:W-:-:S04]  /*0090*/  VIMNMX R3, PT, PT, R2, R5, PT ;  /* 0x0000000502037248 */ /* 0x000fc80003fe0100 */
[----:B------:R-:W-:-:S13]  /*00a0*/  ISETP.LE.OR P0, PT, R3, R8, P0 ;  /* 0x000000080300720c */ /* 0x000fda0000703670 */
[----:B------:R-:W-:Y:S05]  /*00b0*/  @P0 EXIT ;  /* 0x000000000000094d */ /* 0x000fea0003800000 */
[----:B------:R-:W-:Y:S01]  /*00c0*/  SHF.L.U32 R3, R8, 0x2, RZ ;  /* 0x0000000208037819 */ /* 0x000fe200000006ff */
[----:B------:R-:W0:Y:S01]  /*00d0*/  LDC.64 R12, c[0x0][0x380] ;  /* 0x0000e000ff0c7b82 */ /* 0x000e220000000a00 */
[C---:B------:R-:W-:Y:S01]  /*00e0*/  LOP3.LUT R7, R4.reuse, 0x3, RZ, 0xc0, !PT ;  /* 0x0000000304077812 */ /* 0x040fe200078ec0ff */
[----:B------:R-:W1:Y:S02]  /*00f0*/  LDCU.64 UR6, c[0x0][0x358] ;  /* 0x00006b00ff0677ac */ /* 0x000e640008000a00 */
[----:B------:R-:W-:Y:S01]  /*0100*/  IMAD R0, R4, 0x4, R3 ;  /* 0x0000000404007824 */ /* 0x000fe200078e0203 */
[----:B------:R-:W-:Y:S01]  /*0110*/  ISETP.NE.AND P0, PT, R7, 0x1, PT ;  /* 0x000000010700780c */ /* 0x000fe20003f05270 */
[----:B------:R-:W-:Y:S02]  /*0120*/  IMAD R7, R8, R5, R2 ;  /* 0x0000000508077224 */ /* 0x000fe400078e0202 */
[----:B------:R-:W2:Y:S08]  /*0130*/  LDC R16, c[0x3][R3] ;  /* 0x00c0000003107b82 */ /* 0x000eb00000000800 */
[----:B------:R-:W2:Y:S08]  /*0140*/  LDC R17, c[0x3][R0] ;  /* 0x00c0000000117b82 */ /* 0x000eb00000000800 */
[----:B------:R-:W3:Y:S01]  /*0150*/  LDC.64 R14, c[0x0][0x388] ;  /* 0x0000e200ff0e7b82 */ /* 0x000ee20000000a00 */
[----:B0-----:R-:W-:-:S04]  /*0160*/  IMAD.WIDE R12, R7, 0x8, R12 ;  /* 0x00000008070c7825 */ /* 0x001fc800078e020c */
[----:B---3--:R-:W-:-:S04]  /*0170*/  IMAD.WIDE R14, R7, 0x8, R14 ;  /* 0x00000008070e7825 */ /* 0x008fc800078e020e */
[----:B------:R-:W-:Y:S02]  /*0180*/  IMAD.MOV.U32 R7, RZ, RZ, R8 ;  /* 0x000000ffff077224 */ /* 0x000fe400078e0008 */
[----:B--2---:R-:W-:Y:S01]  /*0190*/  IMAD.WIDE R16, R16, R17, RZ ;  /* 0x0000001110107225 */ /* 0x004fe200078e02ff */
[----:B-1----:R-:W-:Y:S06]  /*01a0*/  @!P0 BRA `(.L_x_0) ;  /* 0x00000000009c8947 */ /* 0x002fec0003800000 */
[----:B------:R-:W0:Y:S01]  /*01b0*/  LDC R0, c[0x0][0x394] ;  /* 0x0000e500ff007b82 */ /* 0x000e220000000800 */
[----:B------:R-:W-:Y:S01]  /*01c0*/  IADD3 R10, PT, PT, R4, -0x1, RZ ;  /* 0xffffffff040a7810 */ /* 0x000fe20007ffe0ff */
[CC--:B------:R-:W-:Y:S02]  /*01d0*/  IMAD R9, R8.reuse, R5.reuse, R5 ;  /* 0x0000000508097224 */ /* 0x0c0fe400078e0205 */
[--C-:B------:R-:W-:Y:S01]  /*01e0*/  IMAD R5, R8, R5, R6.reuse ;  /* 0x0000000508057224 */ /* 0x100fe200078e0206 */
[----:B------:R-:W-:Y:S02]  /*01f0*/  LOP3.LUT R10, R10, 0x3, RZ, 0xc0, !PT ;  /* 0x000000030a0a7812 */ /* 0x000fe400078ec0ff */
[----:B------:R-:W-:Y:S01]  /*0200*/  IADD3 R4, PT, PT, R9, R4, R6 ;  /* 0x0000000409047210 */ /* 0x000fe20007ffe006 */
[----:B------:R-:W1:Y:S01]  /*0210*/  LDC.64 R2, c[0x0][0x380] ;  /* 0x0000e000ff027b82 */ /* 0x000e620000000a00 */
[----:B------:R-:W-:Y:S02]  /*0220*/  VIADD R9, R5, UR4 ;  /* 0x0000000405097c36 */ /* 0x000fe40008000000 */
[----:B------:R-:W-:Y:S01]  /*0230*/  IMAD.MOV R11, RZ, RZ, -R10 ;  /* 0x000000ffff0b7224 */ /* 0x000fe200078e0a0a */
[----:B------:R-:W-:-:S07]  /*0240*/  IADD3 R10, PT, PT, R4, UR4, RZ ;  /* 0x00000004040a7c10 */ /* 0x000fce000fffe0ff */
.L_x_1:
[----:B------:R-:W-:Y:S01]  /*0250*/  VIADD R21, R10, 0xffffffff ;  /* 0xffffffff0a157836 */ /* 0x000fe20000000000 */
[----:B------:R-:W2:Y:S01]  /*0260*/  LDG.E.64 R4, desc[UR6][R12.64] ;  /* 0x000000060c047981 */ /* 0x000ea2000c1e1b00 */
[----:B-1----:R-:W-:-:S04]  /*0270*/  IMAD.WIDE R22, R9, 0x8, R2 ;  /* 0x0000000809167825 */ /* 0x002fc800078e0202 */
[----:B------:R-:W-:Y:S01]  /*0280*/  IMAD.WIDE R20, R21, 0x8, R2 ;  /* 0x0000000815147825 */ /* 0x000fe200078e0202 */
[----:B------:R-:W3:Y:S05]  /*0290*/  LDG.E.64 R18, desc[UR6][R22.64] ;  /* 0x0000000616127981 */ /* 0x000eea000c1e1b00 */
[----:B------:R-:W3:Y:S01]  /*02a0*/  LDG.E.64 R20, desc[UR6][R20.64] ;  /* 0x0000000614147981 */ /* 0x000ee2000c1e1b00 */
[----:B------:R-:W-:Y:S02]  /*02b0*/  UMOV UR5, 0x4 ;  /* 0x0000000400057882 */ /* 0x000fe40000000000 */
[----:B------:R-:W-:-:S04]  /*02c0*/  LEA R24, R8, UR5, 0x2 ;  /* 0x0000000508187c11 */ /* 0x000fc8000f8e10ff */
[----:B------:R-:W1:Y:S01]  /*02d0*/  LDC R25, c[0x3][R24] ;  /* 0x00c0000018197b82 */ /* 0x000e620000000800 */
[----:B------:R-:W-:Y:S02]  /*02e0*/  VIADD R11, R11, 0x1 ;  /* 0x000000010b0b7836 */ /* 0x000fe40000000000 */
[----:B------:R-:W-:Y:S01]  /*02f0*/  VIADD R9, R9, 0x1 ;  /* 0x0000000109097836 */ /* 0x000fe20000000000 */
[----:B-1----:R-:W-:Y:S01]  /*0300*/  SHF.R.S32.HI R27, RZ, 0x1f, R25 ;  /* 0x0000001fff1b7819 */ /* 0x002fe20000011419 */
[----:B------:R-:W-:-:S04]  /*0310*/  IMAD R26, R17, R25, RZ ;  /* 0x00000019111a7224 */ /* 0x000fc800078e02ff */
[----:B------:R-:W-:Y:S01]  /*0320*/  IMAD R27, R16, R27, R26 ;  /* 0x0000001b101b7224 */ /* 0x000fe200078e021a */
[----:B---3--:R-:W-:-:S05]  /*0330*/  IADD3 R18, P0, PT, R18, R20, RZ ;  /* 0x0000001412127210 */ /* 0x008fca0007f1e0ff */
[----:B------:R-:W-:Y:S02]  /*0340*/  IMAD.X R19, R19, 0x1, R21, P0 ;  /* 0x0000000113137824 */ /* 0x000fe400000e0615 */
[----:B------:R-:W-:-:S05]  /*0350*/  IMAD.WIDE.U32 R18, R16, R25, R18 ;  /* 0x0000001910127225 */ /* 0x000fca00078e0012 */
[----:B------:R-:W-:Y:S02]  /*0360*/  IADD3 R19, PT, PT, R19, R27, RZ ;  /* 0x0000001b13137210 */ /* 0x000fe40007ffe0ff */
[----:B--2---:R-:W-:-:S04]  /*0370*/  ISETP.GE.U32.AND P0, PT, R18, R4, PT ;  /* 0x000000041200720c */ /* 0x004fc80003f06070 */
[----:B------:R-:W-:Y:S01]  /*0380*/  ISETP.GE.AND.EX P0, PT, R19, R5, PT, P0 ;  /* 0x000000051300720c */ /* 0x000fe20003f06300 */
[--C-:B------:R-:W-:Y:S01]  /*0390*/  IMAD.MOV.U32 R20, RZ, RZ, R8.reuse ;  /* 0x000000ffff147224 */ /* 0x100fe200078e0008 */
[----:B------:R-:W-:-:S11]  /*03a0*/  SHF.R.S32.HI R21, RZ, 0x1f, R8 ;  /* 0x0000001fff157819 */ /* 0x000fd60000011408 */
[----:B------:R2:W-:Y:S04]  /*03b0*/  @!P0 STG.E.64 desc[UR6][R12.64], R18 ;  /* 0x000000120c008986 */ /* 0x0005e8000c101b06 */
[----:B------:R2:W-:Y:S01]  /*03c0*/  @!P0 STG.E.64 desc[UR6][R14.64], R20 ;  /* 0x000000140e008986 */ /* 0x0005e2000c101b06 */
[----:B------:R-:W-:Y:S02]  /*03d0*/  ISETP.NE.AND P0, PT, R11, RZ, PT ;  /* 0x000000ff0b00720c */ /* 0x000fe40003f05270 */
[----:B0-----:R-:W-:Y:S02]  /*03e0*/  MOV R5, R0 ;  /* 0x0000000000057202 */ /* 0x001fe40000000f00 */
[----:B------:R-:W-:-:S03]  /*03f0*/  IADD3 R8, PT, PT, R8, 0x1, RZ ;  /* 0x0000000108087810 */ /* 0x000fc60007ffe0ff */
[----:B------:R-:W-:-:S06]  /*0400*/  IMAD.IADD R10, R10, 0x1, R5 ;  /* 0x000000010a0a7824 */ /* 0x000fcc00078e0205 */
[----:B--2---:R-:W-:Y:S05]  /*0410*/  @P0 BRA `(.L_x_1) ;  /* 0xfffffffc008c0947 */ /* 0x004fea000383ffff */
.L_x_0:
[----:B------:R-:W0:Y:S02]  /*0420*/  LDC R9, c[0x0][0x390] ;  /* 0x0000e400ff097b82 */ /* 0x000e240000000800 */
[----:B0-----:R-:W-:-:S05]  /*0430*/  VIADD R0, R9, 0xfffffffe ;  /* 0xfffffffe09007836 */ /* 0x001fca0000000000 */
[----:B------:R-:W-:-:S13]  /*0440*/  ISETP.GE.U32.AND P0, PT, R0, 0x3, PT ;  /* 0x000000030000780c */ /* 0x000fda0003f06070 */
[----:B------:R-:W-:Y:S05]  /*0450*/  @!P0 EXIT ;  /* 0x000000000000894d */ /* 0x000fea0003800000 */
[----:B------:R-:W0:Y:S01]  /*0460*/  LDC R0, c[0x0][0x394] ;  /* 0x0000e500ff007b82 */ /* 0x000e220000000800 */
[C---:B------:R-:W-:Y:S01]  /*0470*/  IMAD R3, R8.reuse, R5, R5 ;  /* 0x0000000508037224 */ /* 0x040fe200078e0205 */
[C---:B------:R-:W-:Y:S01]  /*0480*/  IADD3 R4, PT, PT, R8.reuse, -R9, -R6 ;  /* 0x8000000908047210 */ /* 0x040fe20007ffe806 */
[----:B------:R-:W-:-:S03]  /*0490*/  VIADD R2, R8, 0x1 ;  /* 0x0000000108027836 */ /* 0x000fc60000000000 */
[----:B------:R-:W-:Y:S01]  /*04a0*/  IADD3 R6, PT, PT, R3, R9, R6 ;  /* 0x0000000903067210 */ /* 0x000fe20007ffe006 */
[----:B------:R-:W-:Y:S01]  /*04b0*/  IMAD R3, R7, R5, R8 ;  /* 0x0000000507037224 */ /* 0x000fe200078e0208 */
[----:B------:R-:W1:Y:S01]  /*04c0*/  LDC.64 R18, c[0x0][0x380] ;  /* 0x0000e000ff127b82 */ /* 0x000e620000000a00 */
[----:B------:R-:W-:Y:S02]  /*04d0*/  IADD3 R4, PT, PT, R4, -UR4, RZ ;  /* 0x8000000404047c10 */ /* 0x000fe4000fffe0ff */
[----:B------:R-:W-:-:S07]  /*04e0*/  VIADD R5, R6, UR4 ;  /* 0x0000000406057c36 */ /* 0x000fce0008000000 */
.L_x_2:
[----:B------:R-:W-:Y:S01]  /*04f0*/  VIADD R25, R5, 0xffffffff ;  /* 0xffffffff05197836 */ /* 0x000fe20000000000 */
[----:B------:R-:W2:Y:S01]  /*0500*/  LDG.E.64 R6, desc[UR6][R12.64] ;  /* 0x000000060c067981 */ /* 0x000ea2000c1e1b00 */
[----:B-1----:R-:W-:-:S04]  /*0510*/  IMAD.WIDE R22, R3, 0x8, R18 ;  /* 0x0000000803167825 */ /* 0x002fc800078e0212 */
[----:B------:R-:W-:Y:S01]  /*0520*/  IMAD.WIDE R24, R25, 0x8, R18 ;  /* 0x0000000819187825 */ /* 0x000fe200078e0212 */
[----:B------:R-:W3:Y:S04]  /*0530*/  LDG.E.64 R10, desc[UR6][R22.64] ;  /* 0x00000006160a7981 */ /* 0x000ee8000c1e1b00 */
[----:B------:R0:W3:Y:S01]  /*0540*/  LDG.E.64 R8, desc[UR6][R24.64] ;  /* 0x0000000618087981 */ /* 0x0000e2000c1e1b00 */
[----:B------:R-:W-:-:S05]  /*0550*/  IADD3 R20, PT, PT, R2, -0x1, RZ ;  /* 0xffffffff02147810 */ /* 0x000fca0007ffe0ff */
[----:B------:R-:W-:-:S04]  /*0560*/  IMAD.SHL.U32 R28, R20, 0x4, RZ ;  /* 0x00000004141c7824 */ /* 0x000fc800078e00ff */
[----:B------:R-:W1:Y:S01]  /*0570*/  LDC R21, c[0x3][R28+0x4] ;  /* 0x00c001001c157b82 */ /* 0x000e620000000800 */
[----:B0-----:R-:W-:Y:S01]  /*0580*/  IMAD.WIDE R24, R0, 0x8, R24 ;  /* 0x0000000800187825 */ /* 0x001fe200078e0218 */
[----:B------:R-:W-:Y:S01]  /*0590*/  UMOV UR4, 0x8 ;  /* 0x0000000800047882 */ /* 0x000fe20000000000 */
[----:B---3--:R-:W-:Y:S02]  /*05a0*/  IADD3 R8, P0, PT, R10, R8, RZ ;  /* 0x000000080a087210 */ /* 0x008fe40007f1e0ff */
[----:B-1----:R-:W-:-:S03]  /*05b0*/  IMAD R10, R17, R21, RZ ;  /* 0x00000015110a7224 */ /* 0x002fc600078e02ff */
[----:B------:R-:W-:Y:S01]  /*05c0*/  IMAD.X R9, R11, 0x1, R9, P0 ;  /* 0x000000010b097824 */ /* 0x000fe200000e0609 */
[----:B------:R-:W-:Y:S01]  /*05d0*/  SHF.R.S32.HI R11, RZ, 0x1f, R21 ;  /* 0x0000001fff0b7819 */ /* 0x000fe20000011415 */
[----:B------:R-:W-:-:S04]  /*05e0*/  IMAD.WIDE.U32 R8, R16, R21, R8 ;  /* 0x0000001510087225 */ /* 0x000fc800078e0008 */
[----:B------:R-:W-:Y:S01]  /*05f0*/  IMAD R11, R16, R11, R10 ;  /* 0x0000000b100b7224 */ /* 0x000fe200078e020a */
[----:B--2---:R-:W-:-:S04]  /*0600*/  ISETP.GE.U32.AND P0, PT, R8, R6, PT ;  /* 0x000000060800720c */ /* 0x004fc80003f06070 */
[----:B------:R-:W-:-:S04]  /*0610*/  IADD3 R9, PT, PT, R9, R11, RZ ;  /* 0x0000000b09097210 */ /* 0x000fc80007ffe0ff */
[----:B------:R-:W-:Y:S02]  /*0620*/  ISETP.GE.AND.EX P0, PT, R9, R7, PT, P0 ;  /* 0x000000070900720c */ /* 0x000fe40003f06300 */
[----:B------:R-:W-:-:S11]  /*0630*/  SHF.R.S32.HI R21, RZ, 0x1f, R20 ;  /* 0x0000001fff157819 */ /* 0x000fd60000011414 */
[----:B------:R0:W-:Y:S04]  /*0640*/  @!P0 STG.E.64 desc[UR6][R12.64], R8 ;  /* 0x000000080c008986 */ /* 0x0001e8000c101b06 */
[----:B------:R1:W-:Y:S04]  /*0650*/  @!P0 STG.E.64 desc[UR6][R14.64], R20 ;  /* 0x000000140e008986 */ /* 0x0003e8000c101b06 */
[----:B------:R-:W2:Y:S04]  /*0660*/  LDG.E.64 R26, desc[UR6][R22.64+0x8] ;  /* 0x00000806161a7981 */ /* 0x000ea8000c1e1b00 */
[----:B------:R3:W2:Y:S04]  /*0670*/  LDG.E.64 R10, desc[UR6][R24.64] ;  /* 0x00000006180a7981 */ /* 0x0006a8000c1e1b00 */
[----:B------:R-:W4:Y:S01]  /*0680*/  @!P0 LDG.E.64 R6, desc[UR6][R12.64] ;  /* 0x000000060c068981 */ /* 0x000f22000c1e1b00 */
[----:B------:R-:W-:-:S06]  /*0690*/  LEA R29, R20, UR4, 0x2 ;  /* 0x00000004141d7c11 */ /* 0x000fcc000f8e10ff */
[----:B------:R-:W5:Y:S01]  /*06a0*/  LDC R29, c[0x3][R29] ;  /* 0x00c000001d1d7b82 */ /* 0x000f620000000800 */
[----:B0-----:R-:W-:Y:S01]  /*06b0*/  SHF.R.S32.HI R9, RZ, 0x1f, R2 ;  /* 0x0000001fff097819 */ /* 0x001fe20000011402 */
[----:B---3--:R-:W-:-:S04]  /*06c0*/  IMAD.WIDE R24, R0, 0x8, R24 ;  /* 0x0000000800187825 */ /* 0x008fc800078e0218 */
[----:B-----5:R-:W-:Y:S01]  /*06d0*/  IMAD R8, R17, R29, RZ ;  /* 0x0000001d11087224 */ /* 0x020fe200078e02ff */
[----:B--2---:R-:W-:-:S05]  /*06e0*/  IADD3 R10, P0, PT, R26, R10, RZ ;  /* 0x0000000a1a0a7210 */ /* 0x004fca0007f1e0ff */
[----:B------:R-:W-:Y:S01]  /*06f0*/  IMAD.X R11, R27, 0x1, R11, P0 ;  /* 0x000000011b0b7824 */ /* 0x000fe200000e060b */
[----:B------:R-:W-:Y:S01]  /*0700*/  SHF.R.S32.HI R27, RZ, 0x1f, R29 ;  /* 0x0000001fff1b7819 */ /* 0x000fe2000001141d */
[----:B------:R-:W-:-:S04]  /*0710*/  IMAD.WIDE.U32 R10, R16, R29, R10 ;  /* 0x0000001d100a7225 */ /* 0x000fc800078e000a */
[----:B------:R-:W-:Y:S01]  /*0720*/  IMAD R27, R16, R27, R8 ;  /* 0x0000001b101b7224 */ /* 0x000fe200078e0208 */
[----:B----4-:R-:W-:-:S03]  /*0730*/  ISETP.GE.U32.AND P0, PT, R10, R6, PT ;  /* 0x000000060a00720c */ /* 0x010fc60003f06070 */
[----:B------:R-:W-:-:S05]  /*0740*/  IMAD.IADD R11, R11, 0x1, R27 ;  /* 0x000000010b0b7824 */ /* 0x000fca00078e021b */
[----:B------:R-:W-:Y:S02]  /*0750*/  ISETP.GE.AND.EX P0, PT, R11, R7, PT, P0 ;  /* 0x000000070b00720c */ /* 0x000fe40003f06300 */
[----:B------:R-:W-:-:S11]  /*0760*/  MOV R8, R2 ;  /* 0x0000000200087202 */ /* 0x000fd60000000f00 */
[----:B------:R0:W-:Y:S04]  /*0770*/  @!P0 STG.E.64 desc[UR6][R12.64], R10 ;  /* 0x0000000a0c008986 */ /* 0x0001e8000c101b06 */
[----:B------:R2:W-:Y:S04]  /*0780*/  @!P0 STG.E.64 desc[UR6][R14.64], R8 ;  /* 0x000000080e008986 */ /* 0x0005e8000c101b06 */
[----:B------:R-:W3:Y:S04]  /*0790*/  LDG.E.64 R28, desc[UR6][R22.64+0x10] ;  /* 0x00001006161c7981 */ /* 0x000ee8000c1e1b00 */
[----:B------:R4:W3:Y:S04]  /*07a0*/  LDG.E.64 R26, desc[UR6][R24.64] ;  /* 0x00000006181a7981 */ /* 0x0008e8000c1e1b00 */
[----:B------:R-:W5:Y:S01]  /*07b0*/  @!P0 LDG.E.64 R6, desc[UR6][R12.64] ;  /* 0x000000060c068981 */ /* 0x000f62000c1e1b00 */
[----:B------:R-:W-:-:S02]  /*07c0*/  UMOV UR4, 0xc ;  /* 0x0000000c00047882 */ /* 0x000fc40000000000 */
[----:B-1----:R-:W-:-:S06]  /*07d0*/  LEA R21, R20, UR4, 0x2 ;  /* 0x0000000414157c11 */ /* 0x002fcc000f8e10ff */
[----:B------:R-:W0:Y:S01]  /*07e0*/  LDC R21, c[0x3][R21] ;  /* 0x00c0000015157b82 */ /* 0x000e220000000800 */
[----:B----4-:R-:W-:-:S04]  /*07f0*/  IMAD.WIDE R24, R0, 0x8, R24 ;  /* 0x0000000800187825 */ /* 0x010fc800078e0218 */
[----:B0-----:R-:W-:Y:S01]  /*0800*/  IMAD R10, R17, R21, RZ ;  /* 0x00000015110a7224 */ /* 0x001fe200078e02ff */
[----:B---3--:R-:W-:-:S05]  /*0810*/  IADD3 R26, P0, PT, R28, R26, RZ ;  /* 0x0000001a1c1a7210 */ /* 0x008fca0007f1e0ff */
[----:B------:R-:W-:Y:S01]  /*0820*/  IMAD.X R27, R29, 0x1, R27, P0 ;  /* 0x000000011d1b7824 */ /* 0x000fe200000e061b */
[----:B------:R-:W-:Y:S01]  /*0830*/  SHF.R.S32.HI R29, RZ, 0x1f, R21 ;  /* 0x0000001fff1d7819 */ /* 0x000fe20000011415 */
[----:B--2---:R-:W-:-:S04]  /*0840*/  IMAD.WIDE.U32 R8, R16, R21, R26 ;  /* 0x0000001510087225 */ /* 0x004fc800078e001a */
[----:B------:R-:W-:Y:S01]  /*0850*/  IMAD R29, R16, R29, R10 ;  /* 0x0000001d101d7224 */ /* 0x000fe200078e020a */
[----:B-----5:R-:W-:-:S04]  /*0860*/  ISETP.GE.U32.AND P0, PT, R8, R6, PT ;  /* 0x000000060800720c */ /* 0x020fc80003f06070 */
[----:B------:R-:W-:-:S04]  /*0870*/  IADD3 R9, PT, PT, R9, R29, RZ ;  /* 0x0000001d09097210 */ /* 0x000fc80007ffe0ff */
[----:B------:R-:W-:-:S13]  /*0880*/  ISETP.GE.AND.EX P0, PT, R9, R7, PT, P0 ;  /* 0x000000070900720c */ /* 0x000fda0003f06300 */
[----:B------:R-:W-:Y:S01]  /*0890*/  @!P0 VIADD R10, R2, 0x1 ;  /* 0x00000001020a8836 */ /* 0x000fe20000000000 */
[----:B------:R0:W-:Y:S04]  /*08a0*/  @!P0 STG.E.64 desc[UR6][R12.64], R8 ;  /* 0x000000080c008986 */ /* 0x0001e8000c101b06 */
[----:B------:R-:W-:-:S05]  /*08b0*/  @!P0 SHF.R.S32.HI R11, RZ, 0x1f, R10 ;  /* 0x0000001fff0b8819 */ /* 0x000fca000001140a */
[----:B------:R2:W-:Y:S04]  /*08c0*/  @!P0 STG.E.64 desc[UR6][R14.64], R10 ;  /* 0x0000000a0e008986 */ /* 0x0005e8000c101b06 */
[----:B------:R-:W3:Y:S04]  /*08d0*/  LDG.E.64 R22, desc[UR6][R22.64+0x18] ;  /* 0x0000180616167981 */ /* 0x000ee8000c1e1b00 */
[----:B------:R-:W3:Y:S04]  /*08e0*/  LDG.E.64 R24, desc[UR6][R24.64] ;  /* 0x0000000618187981 */ /* 0x000ee8000c1e1b00 */
[----:B------:R-:W4:Y:S01]  /*08f0*/  @!P0 LDG.E.64 R6, desc[UR6][R12.64] ;  /* 0x000000060c068981 */ /* 0x000f22000c1e1b00 */
[----:B------:R-:W-:-:S02]  /*0900*/  UMOV UR4, 0x10 ;  /* 0x0000001000047882 */ /* 0x000fc40000000000 */
[----:B------:R-:W-:-:S04]  /*0910*/  LEA R26, R20, UR4, 0x2 ;  /* 0x00000004141a7c11 */ /* 0x000fc8000f8e10ff */
[----:B------:R-:W1:Y:S01]  /*0920*/  LDC R27, c[0x3][R26] ;  /* 0x00c000001a1b7b82 */ /* 0x000e620000000800 */
[----:B------:R-:W-:Y:S01]  /*0930*/  VIADD R4, R4, 0x4 ;  /* 0x0000000404047836 */ /* 0x000fe20000000000 */
[----:B-1----:R-:W-:Y:S01]  /*0940*/  SHF.R.S32.HI R29, RZ, 0x1f, R27 ;  /* 0x0000001fff1d7819 */ /* 0x002fe2000001141b */
[----:B0-----:R-:W-:-:S04]  /*0950*/  IMAD R8, R17, R27, RZ ;  /* 0x0000001b11087224 */ /* 0x001fc800078e02ff */
[----:B------:R-:W-:Y:S01]  /*0960*/  IMAD R29, R16, R29, R8 ;  /* 0x0000001d101d7224 */ /* 0x000fe200078e0208 */
[----:B------:R-:W-:Y:S01]  /*0970*/  LEA R5, R0, R5, 0x2 ;  /* 0x0000000500057211 */ /* 0x000fe200078e10ff */
[----:B------:R-:W-:Y:S01]  /*0980*/  VIADD R3, R3, 0x4 ;  /* 0x0000000403037836 */ /* 0x000fe20000000000 */
[----:B---3--:R-:W-:-:S04]  /*0990*/  IADD3 R20, P0, PT, R22, R24, RZ ;  /* 0x0000001816147210 */ /* 0x008fc80007f1e0ff */
[----:B------:R-:W-:-:S03]  /*09a0*/  IADD3.X R21, PT, PT, R23, R25, RZ, P0, !PT ;  /* 0x0000001917157210 */ /* 0x000fc600007fe4ff */
[----:B------:R-:W-:-:S04]  /*09b0*/  IMAD.WIDE.U32 R8, R16, R27, R20 ;  /* 0x0000001b10087225 */ /* 0x000fc800078e0014 */
[----:B------:R-:W-:Y:S01]  /*09c0*/  IMAD.IADD R9, R9, 0x1, R29 ;  /* 0x0000000109097824 */ /* 0x000fe200078e021d */
[----:B----4-:R-:W-:-:S04]  /*09d0*/  ISETP.GE.U32.AND P0, PT, R8, R6, PT ;  /* 0x000000060800720c */ /* 0x010fc80003f06070 */
[----:B------:R-:W-:Y:S02]  /*09e0*/  ISETP.GE.AND.EX P0, PT, R9, R7, PT, P0 ;  /* 0x000000070900720c */ /* 0x000fe40003f06300 */
[----:B------:R-:W-:-:S11]  /*09f0*/  IADD3 R6, PT, PT, R2, 0x2, RZ ;  /* 0x0000000202067810 */ /* 0x000fd60007ffe0ff */
[----:B------:R-:W-:Y:S01]  /*0a00*/  @!P0 SHF.R.S32.HI R7, RZ, 0x1f, R6 ;  /* 0x0000001fff078819 */ /* 0x000fe20000011406 */
[----:B------:R2:W-:Y:S04]  /*0a10*/  @!P0 STG.E.64 desc[UR6][R12.64], R8 ;  /* 0x000000080c008986 */ /* 0x0005e8000c101b06 */
[----:B------:R2:W-:Y:S01]  /*0a20*/  @!P0 STG.E.64 desc[UR6][R14.64], R6 ;  /* 0x000000060e008986 */ /* 0x0005e2000c101b06 */
[----:B------:R-:W-:Y:S02]  /*0a30*/  ISETP.NE.AND P0, PT, R4, -0x1, PT ;  /* 0xffffffff0400780c */ /* 0x000fe40003f05270 */
[----:B------:R-:W-:-:S11]  /*0a40*/  IADD3 R2, PT, PT, R2, 0x4, RZ ;  /* 0x0000000402027810 */ /* 0x000fd60007ffe0ff */
[----:B--2---:R-:W-:Y:S05]  /*0a50*/  @P0 BRA `(.L_x_2) ;  /* 0xfffffff800a40947 */ /* 0x004fea000383ffff */
[----:B------:R-:W-:Y:S05]  /*0a60*/  EXIT ;  /* 0x000000000000794d */ /* 0x000fea0003800000 */
.L_x_3:
[----:B------:R-:W-:-:S00]  /*0a70*/  BRA `(.L_x_3) ;  /* 0xfffffffc00fc7947 */ /* 0x000fc0000383ffff */
[----:B------:R-:W-:-:S00]  /*0a80*/  NOP ;  /* 0x0000000000007918 */ /* 0x000fc00000000000 */
[----:B------:R-:W-:-:S00]  /*0a90*/  NOP ;  /* 0x0000000000007918 */ /* 0x000fc00000000000 */
[----:B------:R-:W-:-:S00]  /*0aa0*/  NOP ;  /* 0x0000000000007918 */ /* 0x000fc00000000000 */
[----:B------:R-:W-:-:S00]  /*0ab0*/  NOP ;  /* 0x0000000000007918 */ /* 0x000fc00000000000 */
[----:B------:R-:W-:-:S00]  /*0ac0*/  NOP ;  /* 0x0000000000007918 */ /* 0x000fc00000000000 */
[----:B------:R-:W-:-:S00]  /*0ad0*/  NOP ;  /* 0x0000000000007918 */ /* 0x000fc00000000000 */
[----:B------:R-:W-:-:S00]  /*0ae0*/  NOP ;  /* 0x0000000000007918 */ /* 0x000fc00000000000 */
[----:B------:R-:W-:-:S00]  /*0af0*/  NOP ;  /* 0x0000000000007918 */ /* 0x000fc00000000000 */
.L_x_4:


//--------------------- .nv.shared.reserved.0     --------------------------
	.section	.nv.shared.reserved.0,"aw",@nobits
	.weak		__nv_reservedSMEM_offset_0_alias
	.size		__nv_reservedSMEM_offset_0_alias, 0, 64
	.other		__nv_reservedSMEM_offset_0_alias,@"STO_CUDA_RESERVED_SHARED STV_DEFAULT"
__nv_reservedSMEM_offset_0_alias:
	.zero		0
	.zero		64


//--------------------- .nv.constant0._Z17oneThreadPerEntryPxS_ii --------------------------
	.section	.nv.constant0._Z17oneThreadPerEntryPxS_ii,"a",@progbits
	.sectionflags	@""
	.align	4
.nv.constant0._Z17oneThreadPerEntryPxS_ii:
	.zero		920


//--------------------- SYMBOLS --------------------------

	.type		.nv.reservedSmem.offset0,@object
	.size		.nv.reservedSmem.offset0,0x4
